//
// Generated by NVIDIA NVVM Compiler
//
// Compiler Build ID: CL-36424714
// Cuda compilation tools, release 13.0, V13.0.88
// Based on NVVM 20.0.0
//

.version 9.0
.target sm_100
.address_size 64

	// .globl	_Z16reduce_per_blockPfiS_
// _ZZ16reduce_per_blockPfiS_E5sdata has been demoted

.visible .entry _Z16reduce_per_blockPfiS_(
	.param .u64 .ptr .align 1 _Z16reduce_per_blockPfiS__param_0,
	.param .u32 _Z16reduce_per_blockPfiS__param_1,
	.param .u64 .ptr .align 1 _Z16reduce_per_blockPfiS__param_2
)
{
	.reg .pred 	%p<6>;
	.reg .b32 	%r<17>;
	.reg .b32 	%f<6>;
	.reg .b64 	%rd<9>;
	// demoted variable
	.shared .align 4 .b8 _ZZ16reduce_per_blockPfiS_E5sdata[4096];
	ld.param.u64 	%rd1, [_Z16reduce_per_blockPfiS__param_0];
	ld.param.u32 	%r8, [_Z16reduce_per_blockPfiS__param_1];
	ld.param.u64 	%rd2, [_Z16reduce_per_blockPfiS__param_2];
	mov.u32 	%r1, %tid.x;
	mov.u32 	%r2, %ctaid.x;
	mov.u32 	%r3, %ntid.x;
	mad.lo.s32 	%r4, %r2, %r3, %r1;
	setp.ge.s32 	%p1, %r4, %r8;
	@%p1 bra 	$L__BB0_8;
	cvta.to.global.u64 	%rd3, %rd1;
	mul.wide.s32 	%rd4, %r4, 4;
	add.s64 	%rd5, %rd3, %rd4;
	ld.global.f32 	%f1, [%rd5];
	shl.b32 	%r9, %r1, 2;
	mov.u32 	%r10, _ZZ16reduce_per_blockPfiS_E5sdata;
	add.s32 	%r5, %r10, %r9;
	st.shared.f32 	[%r5], %f1;
	bar.sync 	0;
	setp.lt.u32 	%p2, %r3, 2;
	@%p2 bra 	$L__BB0_6;
	mov.b32 	%r16, 1;
$L__BB0_3:
	shl.b32 	%r7, %r16, 1;
	add.s32 	%r12, %r7, -1;
	and.b32  	%r13, %r12, %r1;
	setp.ne.s32 	%p3, %r13, 0;
	@%p3 bra 	$L__BB0_5;
	shl.b32 	%r14, %r16, 2;
	add.s32 	%r15, %r5, %r14;
	ld.shared.f32 	%f2, [%r15];
	ld.shared.f32 	%f3, [%r5];
	add.f32 	%f4, %f2, %f3;
	st.shared.f32 	[%r5], %f4;
$L__BB0_5:
	bar.sync 	0;
	setp.lt.u32 	%p4, %r7, %r3;
	mov.u32 	%r16, %r7;
	@%p4 bra 	$L__BB0_3;
$L__BB0_6:
	setp.ne.s32 	%p5, %r1, 0;
	@%p5 bra 	$L__BB0_8;
	ld.shared.f32 	%f5, [_ZZ16reduce_per_blockPfiS_E5sdata];
	cvta.to.global.u64 	%rd6, %rd2;
	mul.wide.u32 	%rd7, %r2, 4;
	add.s64 	%rd8, %rd6, %rd7;
	st.global.f32 	[%rd8], %f5;
$L__BB0_8:
	ret;

}


// ===== COMPILED SASS (sm_100) =====

	.target	sm_100

	.elftype	@"ET_EXEC"


//--------------------- .note.nv.tkinfo           --------------------------
	.section	.note.nv.tkinfo,"",@"SHT_NOTE"
	.sectionflags	@"SHF_NOTE_NV_TKINFO"
	.tkinfo
        /*0018*/ 	.word	0x00000002
        /*0030*/ 	.string	""
        /*0030*/ 	.string	"ptxas"
        /*0030*/ 	.string	"Cuda compilation tools, release 13.0, V13.0.88"
        /*0030*/ 	.string	"Build cuda_13.0.r13.0/compiler.36424714_0"
        /*0030*/ 	.string	"-arch sm_100 -m 64 "



//--------------------- .note.nv.cuinfo           --------------------------
	.section	.note.nv.cuinfo,"",@"SHT_NOTE"
	.sectionflags	@"SHF_NOTE_NV_CUINFO"
        /*0018*/ 	.short	0x0002
        /*001a*/ 	.short	0x0064
        /*001c*/ 	.short	0x0082
	.zero		2


//--------------------- .nv.info                  --------------------------
	.section	.nv.info,"",@"SHT_CUDA_INFO"
	.align	4


	//----- nvinfo : EIATTR_REGCOUNT
	.align		4
        /*0000*/ 	.byte	0x04, 0x2f
        /*0002*/ 	.short	(.L_1 - .L_0)
	.align		4
.L_0:
        /*0004*/ 	.word	index@(_Z16reduce_per_blockPfiS_)
        /*0008*/ 	.word	0x0000000b


	//----- nvinfo : EIATTR_FRAME_SIZE
	.align		4
.L_1:
        /*000c*/ 	.byte	0x04, 0x11
        /*000e*/ 	.short	(.L_3 - .L_2)
	.align		4
.L_2:
        /*0010*/ 	.word	index@(_Z16reduce_per_blockPfiS_)
        /*0014*/ 	.word	0x00000000


	//----- nvinfo : EIATTR_MIN_STACK_SIZE
	.align		4
.L_3:
        /*0018*/ 	.byte	0x04, 0x12
        /*001a*/ 	.short	(.L_5 - .L_4)
	.align		4
.L_4:
        /*001c*/ 	.word	index@(_Z16reduce_per_blockPfiS_)
        /*0020*/ 	.word	0x00000000
.L_5:


//--------------------- .nv.compat                --------------------------
	.section	.nv.compat,"",@"SHT_CUDA_COMPAT_INFO"
	.align	4
        /*0000*/ 	.byte	0x02, 0x09, 0x00, 0x00, 0x02, 0x02, 0x01, 0x00, 0x02, 0x05, 0x05, 0x00, 0x03, 0x07, 0x01, 0x01
        /*0010*/ 	.byte	0x02, 0x03, 0x00, 0x00, 0x02, 0x06, 0x01, 0x00, 0x04, 0x0b, 0x08, 0x00, 0x09, 0x00, 0x00, 0x00
        /*0020*/ 	.byte	0x00, 0x00, 0x00, 0x00


//--------------------- .nv.info._Z16reduce_per_blockPfiS_ --------------------------
	.section	.nv.info._Z16reduce_per_blockPfiS_,"",@"SHT_CUDA_INFO"
	.sectionflags	@""
	.align	4


	//----- nvinfo : EIATTR_CUDA_API_VERSION
	.align		4
        /*0000*/ 	.byte	0x04, 0x37
        /*0002*/ 	.short	(.L_7 - .L_6)
.L_6:
        /*0004*/ 	.word	0x00000082


	//----- nvinfo : EIATTR_KPARAM_INFO
	.align		4
.L_7:
        /*0008*/ 	.byte	0x04, 0x17
        /*000a*/ 	.short	(.L_9 - .L_8)
.L_8:
        /*000c*/ 	.word	0x00000000
        /*0010*/ 	.short	0x0002
        /*0012*/ 	.short	0x0010
        /*0014*/ 	.byte	0x00, 0xf5, 0x21, 0x00


	//----- nvinfo : EIATTR_KPARAM_INFO
	.align		4
.L_9:
        /*0018*/ 	.byte	0x04, 0x17
        /*001a*/ 	.short	(.L_11 - .L_10)
.L_10:
        /*001c*/ 	.word	0x00000000
        /*0020*/ 	.short	0x0001
        /*0022*/ 	.short	0x0008
        /*0024*/ 	.byte	0x00, 0xf0, 0x11, 0x00


	//----- nvinfo : EIATTR_KPARAM_INFO
	.align		4
.L_11:
        /*0028*/ 	.byte	0x04, 0x17
        /*002a*/ 	.short	(.L_13 - .L_12)
.L_12:
        /*002c*/ 	.word	0x00000000
        /*0030*/ 	.short	0x0000
        /*0032*/ 	.short	0x0000
        /*0034*/ 	.byte	0x00, 0xf5, 0x21, 0x00


	//----- nvinfo : EIATTR_SPARSE_MMA_MASK
	.align		4
.L_13:
        /*0038*/ 	.byte	0x03, 0x50
        /*003a*/ 	.short	0x0000


	//----- nvinfo : EIATTR_MAXREG_COUNT
	.align		4
        /*003c*/ 	.byte	0x03, 0x1b
        /*003e*/ 	.short	0x00ff


	//----- nvinfo : EIATTR_NUM_BARRIERS
	.align		4
        /*0040*/ 	.byte	0x02, 0x4c
        /*0042*/ 	.byte	0x01
	.zero		1


	//----- nvinfo : EIATTR_MERCURY_ISA_VERSION
	.align		4
        /*0044*/ 	.byte	0x03, 0x5f
        /*0046*/ 	.short	0x0101


	//----- nvinfo : EIATTR_VRC_CTA_INIT_COUNT
	.align		4
        /*0048*/ 	.byte	0x02, 0x4a
	.zero		1
	.zero		1


	//----- nvinfo : EIATTR_EXIT_INSTR_OFFSETS
	.align		4
        /*004c*/ 	.byte	0x04, 0x1c
        /*004e*/ 	.short	(.L_15 - .L_14)


	//   ....[0]....
.L_14:
        /*0050*/ 	.word	0x00000070


	//   ....[1]....
        /*0054*/ 	.word	0x00000220


	//   ....[2]....
        /*0058*/ 	.word	0x000002a0


	//----- nvinfo : EIATTR_CBANK_PARAM_SIZE
	.align		4
.L_15:
        /*005c*/ 	.byte	0x03, 0x19
        /*005e*/ 	.short	0x0018


	//----- nvinfo : EIATTR_PARAM_CBANK
	.align		4
        /*0060*/ 	.byte	0x04, 0x0a
        /*0062*/ 	.short	(.L_17 - .L_16)
	.align		4
.L_16:
        /*0064*/ 	.word	index@(.nv.constant0._Z16reduce_per_blockPfiS_)
        /*0068*/ 	.short	0x0380
        /*006a*/ 	.short	0x0018


	//----- nvinfo : EIATTR_SW_WAR
	.align		4
.L_17:
        /*006c*/ 	.byte	0x04, 0x36
        /*006e*/ 	.short	(.L_19 - .L_18)
.L_18:
        /*0070*/ 	.word	0x00000008
.L_19:


//--------------------- .nv.callgraph             --------------------------
	.section	.nv.callgraph,"",@"SHT_CUDA_CALLGRAPH"
	.align	4
	.sectionentsize	8
	.align		4
        /*0000*/ 	.word	0x00000000
	.align		4
        /*0004*/ 	.word	0xffffffff
	.align		4
        /*0008*/ 	.word	0x00000000
	.align		4
        /*000c*/ 	.word	0xfffffffe
	.align		4
        /*0010*/ 	.word	0x00000000
	.align		4
        /*0014*/ 	.word	0xfffffffd
	.align		4
        /*0018*/ 	.word	0x00000000
	.align		4
        /*001c*/ 	.word	0xfffffffc


//--------------------- .text._Z16reduce_per_blockPfiS_ --------------------------
	.section	.text._Z16reduce_per_blockPfiS_,"ax",@progbits
	.align	128
        .global         _Z16reduce_per_blockPfiS_
        .type           _Z16reduce_per_blockPfiS_,@function
        .size           _Z16reduce_per_blockPfiS_,(.L_x_3 - _Z16reduce_per_blockPfiS_)
        .other          _Z16reduce_per_blockPfiS_,@"STO_CUDA_ENTRY STV_DEFAULT"
_Z16reduce_per_blockPfiS_:
.text._Z16reduce_per_blockPfiS_:
[----:B------:R-:W-:Y:S01]  /*0000*/  LDC R1, c[0x0][0x37c] ;  /* 0x0000df00ff017b82 */ /* 0x000fe20000000800 */
[----:B------:R-:W0:Y:S01]  /*0010*/  S2R R7, SR_TID.X ;  /* 0x0000000000077919 */ /* 0x000e220000002100 */
[----:B------:R-:W0:Y:S01]  /*0020*/  LDCU UR8, c[0x0][0x360] ;  /* 0x00006c00ff0877ac */ /* 0x000e220008000800 */
[----:B------:R-:W0:Y:S01]  /*0030*/  S2R R6, SR_CTAID.X ;  /* 0x0000000000067919 */ /* 0x000e220000002500 */
[----:B------:R-:W1:Y:S01]  /*0040*/  LDCU UR4, c[0x0][0x388] ;  /* 0x00007100ff0477ac */ /* 0x000e620008000800 */
[----:B0-----:R-:W-:-:S05]  /*0050*/  IMAD R5, R6, UR8, R7 ;  /* 0x0000000806057c24 */ /* 0x001fca000f8e0207 */
[----:B-1----:R-:W-:-:S13]  /*0060*/  ISETP.GE.AND P0, PT, R5, UR4, PT ;  /* 0x0000000405007c0c */ /* 0x002fda000bf06270 */
[----:B------:R-:W-:Y:S05]  /*0070*/  @P0 EXIT ;  /* 0x000000000000094d */ /* 0x000fea0003800000 */
[----:B------:R-:W0:Y:S01]  /*0080*/  LDC.64 R2, c[0x0][0x380] ;  /* 0x0000e000ff027b82 */ /* 0x000e220000000a00 */
[----:B------:R-:W1:Y:S01]  /*0090*/  LDCU.64 UR6, c[0x0][0x358] ;  /* 0x00006b00ff0677ac */ /* 0x000e620008000a00 */
[----:B0-----:R-:W-:-:S06]  /*00a0*/  IMAD.WIDE R2, R5, 0x4, R2 ;  /* 0x0000000405027825 */ /* 0x001fcc00078e0202 */
[----:B-1----:R-:W2:Y:S01]  /*00b0*/  LDG.E R2, desc[UR6][R2.64] ;  /* 0x0000000602027981 */ /* 0x002ea2000c1e1900 */
[----:B------:R-:W0:Y:S01]  /*00c0*/  S2UR UR5, SR_CgaCtaId ;  /* 0x00000000000579c3 */ /* 0x000e220000008800 */
[----:B------:R-:W-:Y:S01]  /*00d0*/  UMOV UR4, 0x400 ;  /* 0x0000040000047882 */ /* 0x000fe20000000000 */
[----:B------:R-:W-:Y:S01]  /*00e0*/  UISETP.GE.U32.AND UP0, UPT, UR8, 0x2, UPT ;  /* 0x000000020800788c */ /* 0x000fe2000bf06070 */
[----:B------:R-:W-:Y:S01]  /*00f0*/  ISETP.NE.AND P0, PT, R7, RZ, PT ;  /* 0x000000ff0700720c */ /* 0x000fe20003f05270 */
[----:B0-----:R-:W-:-:S06]  /*0100*/  ULEA UR4, UR5, UR4, 0x18 ;  /* 0x0000000405047291 */ /* 0x001fcc000f8ec0ff */
[----:B------:R-:W-:-:S05]  /*0110*/  LEA R5, R7, UR4, 0x2 ;  /* 0x0000000407057c11 */ /* 0x000fca000f8e10ff */
[----:B--2---:R0:W-:Y:S01]  /*0120*/  STS [R5], R2 ;  /* 0x0000000205007388 */ /* 0x0041e20000000800 */
[----:B------:R-:W-:Y:S06]  /*0130*/  BAR.SYNC.DEFER_BLOCKING 0x0 ;  /* 0x0000000000007b1d */ /* 0x000fec0000010000 */
[----:B------:R-:W-:Y:S05]  /*0140*/  BRA.U !UP0, `(.L_x_0) ;  /* 0x0000000108347547 */ /* 0x000fea000b800000 */
[----:B------:R-:W-:-:S07]  /*0150*/  IMAD.MOV.U32 R0, RZ, RZ, 0x1 ;  /* 0x00000001ff007424 */ /* 0x000fce00078e00ff */
.L_x_1:
[----:B------:R-:W-:-:S05]  /*0160*/  SHF.L.U32 R8, R0, 0x1, RZ ;  /* 0x0000000100087819 */ /* 0x000fca00000006ff */
[----:B0-----:R-:W-:-:S05]  /*0170*/  VIADD R2, R8, 0xffffffff ;  /* 0xffffffff08027836 */ /* 0x001fca0000000000 */
[----:B------:R-:W-:-:S13]  /*0180*/  LOP3.LUT P1, RZ, R2, R7, RZ, 0xc0, !PT ;  /* 0x0000000702ff7212 */ /* 0x000fda000782c0ff */
[----:B------:R-:W-:Y:S01]  /*0190*/  @!P1 LEA R2, R0, R5, 0x2 ;  /* 0x0000000500029211 */ /* 0x000fe200078e10ff */
[----:B------:R-:W-:Y:S01]  /*01a0*/  @!P1 LDS R3, [R5] ;  /* 0x0000000005039984 */ /* 0x000fe20000000800 */
[----:B------:R-:W-:-:S04]  /*01b0*/  IMAD.MOV.U32 R0, RZ, RZ, R8 ;  /* 0x000000ffff007224 */ /* 0x000fc800078e0008 */
[----:B------:R-:W0:Y:S02]  /*01c0*/  @!P1 LDS R2, [R2] ;  /* 0x0000000002029984 */ /* 0x000e240000000800 */
[----:B0-----:R-:W-:-:S05]  /*01d0*/  @!P1 FADD R4, R2, R3 ;  /* 0x0000000302049221 */ /* 0x001fca0000000000 */
[----:B------:R1:W-:Y:S01]  /*01e0*/  @!P1 STS [R5], R4 ;  /* 0x0000000405009388 */ /* 0x0003e20000000800 */
[----:B------:R-:W-:Y:S01]  /*01f0*/  BAR.SYNC.DEFER_BLOCKING 0x0 ;  /* 0x0000000000007b1d */ /* 0x000fe20000010000 */
[----:B------:R-:W-:-:S13]  /*0200*/  ISETP.GE.U32.AND P1, PT, R8, UR8, PT ;  /* 0x0000000808007c0c */ /* 0x000fda000bf26070 */
[----:B-1----:R-:W-:Y:S05]  /*0210*/  @!P1 BRA `(.L_x_1) ;  /* 0xfffffffc00d09947 */ /* 0x002fea000383ffff */
.L_x_0:
[----:B------:R-:W-:Y:S05]  /*0220*/  @P0 EXIT ;  /* 0x000000000000094d */ /* 0x000fea0003800000 */
[----:B------:R-:W1:Y:S01]  /*0230*/  S2UR UR5, SR_CgaCtaId ;  /* 0x00000000000579c3 */ /* 0x000e620000008800 */
[----:B------:R-:W-:-:S07]  /*0240*/  UMOV UR4, 0x400 ;  /* 0x0000040000047882 */ /* 0x000fce0000000000 */
[----:B0-----:R-:W0:Y:S01]  /*0250*/  LDC.64 R2, c[0x0][0x390] ;  /* 0x0000e400ff027b82 */ /* 0x001e220000000a00 */
[----:B-1----:R-:W-:Y:S01]  /*0260*/  ULEA UR4, UR5, UR4, 0x18 ;  /* 0x0000000405047291 */ /* 0x002fe2000f8ec0ff */
[----:B0-----:R-:W-:-:S08]  /*0270*/  IMAD.WIDE.U32 R2, R6, 0x4, R2 ;  /* 0x0000000406027825 */ /* 0x001fd000078e0002 */
[----:B------:R-:W0:Y:S04]  /*0280*/  LDS R5, [UR4] ;  /* 0x00000004ff057984 */ /* 0x000e280008000800 */
[----:B0-----:R-:W-:Y:S01]  /*0290*/  STG.E desc[UR6][R2.64], R5 ;  /* 0x0000000502007986 */ /* 0x001fe2000c101906 */
[----:B------:R-:W-:Y:S05]  /*02a0*/  EXIT ;  /* 0x000000000000794d */ /* 0x000fea0003800000 */
.L_x_2:
[----:B------:R-:W-:-:S00]  /*02b0*/  BRA `(.L_x_2) ;  /* 0xfffffffc00fc7947 */ /* 0x000fc0000383ffff */
[----:B------:R-:W-:-:S00]  /*02c0*/  NOP ;  /* 0x0000000000007918 */ /* 0x000fc00000000000 */
        /* <DEDUP_REMOVED lines=11> */
.L_x_3:


//--------------------- .nv.shared._Z16reduce_per_blockPfiS_ --------------------------
	.section	.nv.shared._Z16reduce_per_blockPfiS_,"aw",@nobits
	.sectionflags	@""
	.align	4
.nv.shared._Z16reduce_per_blockPfiS_:
	.zero		5120


//--------------------- .nv.shared.reserved.0     --------------------------
	.section	.nv.shared.reserved.0,"aw",@nobits
	.weak		__nv_reservedSMEM_offset_0_alias
	.size		__nv_reservedSMEM_offset_0_alias, 0, 64
	.other		__nv_reservedSMEM_offset_0_alias,@"STO_CUDA_RESERVED_SHARED STV_DEFAULT"
__nv_reservedSMEM_offset_0_alias:
	.zero		0
	.zero		64


//--------------------- .nv.constant0._Z16reduce_per_blockPfiS_ --------------------------
	.section	.nv.constant0._Z16reduce_per_blockPfiS_,"a",@progbits
	.sectionflags	@""
	.align	4
.nv.constant0._Z16reduce_per_blockPfiS_:
	.zero		920


//--------------------- SYMBOLS --------------------------

	.type		.nv.reservedSmem.offset0,@object
	.size		.nv.reservedSmem.offset0,0x4
	.type		.nv.reservedSmem.cap,@object
	.size		.nv.reservedSmem.cap,0x4
